//
// Generated by NVIDIA NVVM Compiler
//
// Compiler Build ID: CL-36424714
// Cuda compilation tools, release 13.0, V13.0.88
// Based on NVVM 20.0.0
//

.version 9.0
.target sm_100
.address_size 64

	// .globl	_Z5plot1PKfS0_PfS1_i

.visible .entry _Z5plot1PKfS0_PfS1_i(
	.param .u64 .ptr .align 1 _Z5plot1PKfS0_PfS1_i_param_0,
	.param .u64 .ptr .align 1 _Z5plot1PKfS0_PfS1_i_param_1,
	.param .u64 .ptr .align 1 _Z5plot1PKfS0_PfS1_i_param_2,
	.param .u64 .ptr .align 1 _Z5plot1PKfS0_PfS1_i_param_3,
	.param .u32 _Z5plot1PKfS0_PfS1_i_param_4
)
{
	.reg .pred 	%p<2>;
	.reg .b32 	%r<6>;
	.reg .b32 	%f<18>;
	.reg .b64 	%rd<14>;

	ld.param.u64 	%rd1, [_Z5plot1PKfS0_PfS1_i_param_0];
	ld.param.u64 	%rd2, [_Z5plot1PKfS0_PfS1_i_param_1];
	ld.param.u64 	%rd3, [_Z5plot1PKfS0_PfS1_i_param_2];
	ld.param.u64 	%rd4, [_Z5plot1PKfS0_PfS1_i_param_3];
	ld.param.u32 	%r2, [_Z5plot1PKfS0_PfS1_i_param_4];
	mov.u32 	%r3, %ntid.x;
	mov.u32 	%r4, %ctaid.x;
	mov.u32 	%r5, %tid.x;
	mad.lo.s32 	%r1, %r3, %r4, %r5;
	setp.ge.s32 	%p1, %r1, %r2;
	@%p1 bra 	$L__BB0_2;
	cvta.to.global.u64 	%rd5, %rd1;
	cvta.to.global.u64 	%rd6, %rd2;
	cvta.to.global.u64 	%rd7, %rd4;
	cvta.to.global.u64 	%rd8, %rd3;
	mul.wide.s32 	%rd9, %r1, 4;
	add.s64 	%rd10, %rd5, %rd9;
	ld.global.f32 	%f1, [%rd10];
	mul.f32 	%f2, %f1, %f1;
	add.s64 	%rd11, %rd6, %rd9;
	ld.global.f32 	%f3, [%rd11];
	mul.f32 	%f4, %f3, %f3;
	mul.f32 	%f5, %f2, 0f40800000;
	add.s64 	%rd12, %rd7, %rd9;
	ld.global.f32 	%f6, [%rd12];
	add.f32 	%f7, %f6, %f6;
	sub.f32 	%f8, %f5, %f7;
	mul.f32 	%f9, %f1, 0f41000000;
	fma.rn.f32 	%f10, %f9, %f3, %f8;
	fma.rn.f32 	%f11, %f4, 0f40E00000, %f10;
	mul.f32 	%f12, %f1, 0f40A00000;
	fma.rn.f32 	%f13, %f12, %f3, 0f40000000;
	fma.rn.f32 	%f14, %f4, 0f40400000, %f13;
	mul.f32 	%f15, %f4, %f14;
	fma.rn.f32 	%f16, %f2, %f11, %f15;
	add.f32 	%f17, %f16, 0f3F800000;
	add.s64 	%rd13, %rd8, %rd9;
	st.global.f32 	[%rd13], %f17;
$L__BB0_2:
	ret;

}


// ===== COMPILED SASS (sm_100) =====

	.target	sm_100

	.elftype	@"ET_EXEC"


//--------------------- .note.nv.tkinfo           --------------------------
	.section	.note.nv.tkinfo,"",@"SHT_NOTE"
	.sectionflags	@"SHF_NOTE_NV_TKINFO"
	.tkinfo
        /*0018*/ 	.word	0x00000002
        /*0030*/ 	.string	""
        /*0030*/ 	.string	"ptxas"
        /*0030*/ 	.string	"Cuda compilation tools, release 13.0, V13.0.88"
        /*0030*/ 	.string	"Build cuda_13.0.r13.0/compiler.36424714_0"
        /*0030*/ 	.string	"-arch sm_100 -m 64 "



//--------------------- .note.nv.cuinfo           --------------------------
	.section	.note.nv.cuinfo,"",@"SHT_NOTE"
	.sectionflags	@"SHF_NOTE_NV_CUINFO"
        /*0018*/ 	.short	0x0002
        /*001a*/ 	.short	0x0064
        /*001c*/ 	.short	0x0082
	.zero		2


//--------------------- .nv.info                  --------------------------
	.section	.nv.info,"",@"SHT_CUDA_INFO"
	.align	4


	//----- nvinfo : EIATTR_REGCOUNT
	.align		4
        /*0000*/ 	.byte	0x04, 0x2f
        /*0002*/ 	.short	(.L_1 - .L_0)
	.align		4
.L_0:
        /*0004*/ 	.word	index@(_Z5plot1PKfS0_PfS1_i)
        /*0008*/ 	.word	0x00000012


	//----- nvinfo : EIATTR_FRAME_SIZE
	.align		4
.L_1:
        /*000c*/ 	.byte	0x04, 0x11
        /*000e*/ 	.short	(.L_3 - .L_2)
	.align		4
.L_2:
        /*0010*/ 	.word	index@(_Z5plot1PKfS0_PfS1_i)
        /*0014*/ 	.word	0x00000000


	//----- nvinfo : EIATTR_MIN_STACK_SIZE
	.align		4
.L_3:
        /*0018*/ 	.byte	0x04, 0x12
        /*001a*/ 	.short	(.L_5 - .L_4)
	.align		4
.L_4:
        /*001c*/ 	.word	index@(_Z5plot1PKfS0_PfS1_i)
        /*0020*/ 	.word	0x00000000
.L_5:


//--------------------- .nv.compat                --------------------------
	.section	.nv.compat,"",@"SHT_CUDA_COMPAT_INFO"
	.align	4
        /*0000*/ 	.byte	0x02, 0x09, 0x00, 0x00, 0x02, 0x02, 0x01, 0x00, 0x02, 0x05, 0x05, 0x00, 0x03, 0x07, 0x01, 0x01
        /*0010*/ 	.byte	0x02, 0x03, 0x00, 0x00, 0x02, 0x06, 0x01, 0x00, 0x04, 0x0b, 0x08, 0x00, 0x09, 0x00, 0x00, 0x00
        /*0020*/ 	.byte	0x00, 0x00, 0x00, 0x00


//--------------------- .nv.info._Z5plot1PKfS0_PfS1_i --------------------------
	.section	.nv.info._Z5plot1PKfS0_PfS1_i,"",@"SHT_CUDA_INFO"
	.sectionflags	@""
	.align	4


	//----- nvinfo : EIATTR_CUDA_API_VERSION
	.align		4
        /*0000*/ 	.byte	0x04, 0x37
        /*0002*/ 	.short	(.L_7 - .L_6)
.L_6:
        /*0004*/ 	.word	0x00000082


	//----- nvinfo : EIATTR_KPARAM_INFO
	.align		4
.L_7:
        /*0008*/ 	.byte	0x04, 0x17
        /*000a*/ 	.short	(.L_9 - .L_8)
.L_8:
        /*000c*/ 	.word	0x00000000
        /*0010*/ 	.short	0x0004
        /*0012*/ 	.short	0x0020
        /*0014*/ 	.byte	0x00, 0xf0, 0x11, 0x00


	//----- nvinfo : EIATTR_KPARAM_INFO
	.align		4
.L_9:
        /*0018*/ 	.byte	0x04, 0x17
        /*001a*/ 	.short	(.L_11 - .L_10)
.L_10:
        /*001c*/ 	.word	0x00000000
        /*0020*/ 	.short	0x0003
        /*0022*/ 	.short	0x0018
        /*0024*/ 	.byte	0x00, 0xf5, 0x21, 0x00


	//----- nvinfo : EIATTR_KPARAM_INFO
	.align		4
.L_11:
        /*0028*/ 	.byte	0x04, 0x17
        /*002a*/ 	.short	(.L_13 - .L_12)
.L_12:
        /*002c*/ 	.word	0x00000000
        /*0030*/ 	.short	0x0002
        /*0032*/ 	.short	0x0010
        /*0034*/ 	.byte	0x00, 0xf5, 0x21, 0x00


	//----- nvinfo : EIATTR_KPARAM_INFO
	.align		4
.L_13:
        /*0038*/ 	.byte	0x04, 0x17
        /*003a*/ 	.short	(.L_15 - .L_14)
.L_14:
        /*003c*/ 	.word	0x00000000
        /*0040*/ 	.short	0x0001
        /*0042*/ 	.short	0x0008
        /*0044*/ 	.byte	0x00, 0xf5, 0x21, 0x00


	//----- nvinfo : EIATTR_KPARAM_INFO
	.align		4
.L_15:
        /*0048*/ 	.byte	0x04, 0x17
        /*004a*/ 	.short	(.L_17 - .L_16)
.L_16:
        /*004c*/ 	.word	0x00000000
        /*0050*/ 	.short	0x0000
        /*0052*/ 	.short	0x0000
        /*0054*/ 	.byte	0x00, 0xf5, 0x21, 0x00


	//----- nvinfo : EIATTR_SPARSE_MMA_MASK
	.align		4
.L_17:
        /*0058*/ 	.byte	0x03, 0x50
        /*005a*/ 	.short	0x0000


	//----- nvinfo : EIATTR_MAXREG_COUNT
	.align		4
        /*005c*/ 	.byte	0x03, 0x1b
        /*005e*/ 	.short	0x00ff


	//----- nvinfo : EIATTR_MERCURY_ISA_VERSION
	.align		4
        /*0060*/ 	.byte	0x03, 0x5f
        /*0062*/ 	.short	0x0101


	//----- nvinfo : EIATTR_VRC_CTA_INIT_COUNT
	.align		4
        /*0064*/ 	.byte	0x02, 0x4a
	.zero		1
	.zero		1


	//----- nvinfo : EIATTR_EXIT_INSTR_OFFSETS
	.align		4
        /*0068*/ 	.byte	0x04, 0x1c
        /*006a*/ 	.short	(.L_19 - .L_18)


	//   ....[0]....
.L_18:
        /*006c*/ 	.word	0x00000070


	//   ....[1]....
        /*0070*/ 	.word	0x00000220


	//----- nvinfo : EIATTR_CBANK_PARAM_SIZE
	.align		4
.L_19:
        /*0074*/ 	.byte	0x03, 0x19
        /*0076*/ 	.short	0x0024


	//----- nvinfo : EIATTR_PARAM_CBANK
	.align		4
        /*0078*/ 	.byte	0x04, 0x0a
        /*007a*/ 	.short	(.L_21 - .L_20)
	.align		4
.L_20:
        /*007c*/ 	.word	index@(.nv.constant0._Z5plot1PKfS0_PfS1_i)
        /*0080*/ 	.short	0x0380
        /*0082*/ 	.short	0x0024


	//----- nvinfo : EIATTR_SW_WAR
	.align		4
.L_21:
        /*0084*/ 	.byte	0x04, 0x36
        /*0086*/ 	.short	(.L_23 - .L_22)
.L_22:
        /*0088*/ 	.word	0x00000008
.L_23:


//--------------------- .nv.callgraph             --------------------------
	.section	.nv.callgraph,"",@"SHT_CUDA_CALLGRAPH"
	.align	4
	.sectionentsize	8
	.align		4
        /*0000*/ 	.word	0x00000000
	.align		4
        /*0004*/ 	.word	0xffffffff
	.align		4
        /*0008*/ 	.word	0x00000000
	.align		4
        /*000c*/ 	.word	0xfffffffe
	.align		4
        /*0010*/ 	.word	0x00000000
	.align		4
        /*0014*/ 	.word	0xfffffffd
	.align		4
        /*0018*/ 	.word	0x00000000
	.align		4
        /*001c*/ 	.word	0xfffffffc


//--------------------- .text._Z5plot1PKfS0_PfS1_i --------------------------
	.section	.text._Z5plot1PKfS0_PfS1_i,"ax",@progbits
	.align	128
        .global         _Z5plot1PKfS0_PfS1_i
        .type           _Z5plot1PKfS0_PfS1_i,@function
        .size           _Z5plot1PKfS0_PfS1_i,(.L_x_1 - _Z5plot1PKfS0_PfS1_i)
        .other          _Z5plot1PKfS0_PfS1_i,@"STO_CUDA_ENTRY STV_DEFAULT"
_Z5plot1PKfS0_PfS1_i:
.text._Z5plot1PKfS0_PfS1_i:
[----:B------:R-:W-:Y:S01]  /*0000*/  LDC R1, c[0x0][0x37c] ;  /* 0x0000df00ff017b82 */ /* 0x000fe20000000800 */
[----:B------:R-:W0:Y:S01]  /*0010*/  S2R R5, SR_CTAID.X ;  /* 0x0000000000057919 */ /* 0x000e220000002500 */
[----:B------:R-:W0:Y:S01]  /*0020*/  LDCU UR4, c[0x0][0x360] ;  /* 0x00006c00ff0477ac */ /* 0x000e220008000800 */
[----:B------:R-:W0:Y:S01]  /*0030*/  S2R R0, SR_TID.X ;  /* 0x0000000000007919 */ /* 0x000e220000002100 */
[----:B------:R-:W1:Y:S01]  /*0040*/  LDCU UR5, c[0x0][0x3a0] ;  /* 0x00007400ff0577ac */ /* 0x000e620008000800 */
[----:B0-----:R-:W-:-:S05]  /*0050*/  IMAD R5, R5, UR4, R0 ;  /* 0x0000000405057c24 */ /* 0x001fca000f8e0200 */
[----:B-1----:R-:W-:-:S13]  /*0060*/  ISETP.GE.AND P0, PT, R5, UR5, PT ;  /* 0x0000000505007c0c */ /* 0x002fda000bf06270 */
[----:B------:R-:W-:Y:S05]  /*0070*/  @P0 EXIT ;  /* 0x000000000000094d */ /* 0x000fea0003800000 */
[----:B------:R-:W0:Y:S01]  /*0080*/  LDC.64 R6, c[0x0][0x380] ;  /* 0x0000e000ff067b82 */ /* 0x000e220000000a00 */
[----:B------:R-:W1:Y:S07]  /*0090*/  LDCU.64 UR4, c[0x0][0x358] ;  /* 0x00006b00ff0477ac */ /* 0x000e6e0008000a00 */
[----:B------:R-:W2:Y:S08]  /*00a0*/  LDC.64 R10, c[0x0][0x398] ;  /* 0x0000e600ff0a7b82 */ /* 0x000eb00000000a00 */
[----:B------:R-:W3:Y:S01]  /*00b0*/  LDC.64 R8, c[0x0][0x388] ;  /* 0x0000e200ff087b82 */ /* 0x000ee20000000a00 */
[----:B0-----:R-:W-:-:S07]  /*00c0*/  IMAD.WIDE R6, R5, 0x4, R6 ;  /* 0x0000000405067825 */ /* 0x001fce00078e0206 */
[----:B------:R-:W0:Y:S01]  /*00d0*/  LDC.64 R2, c[0x0][0x390] ;  /* 0x0000e400ff027b82 */ /* 0x000e220000000a00 */
[----:B-1----:R-:W4:Y:S01]  /*00e0*/  LDG.E R6, desc[UR4][R6.64] ;  /* 0x0000000406067981 */ /* 0x002f22000c1e1900 */
[----:B--2---:R-:W-:-:S06]  /*00f0*/  IMAD.WIDE R10, R5, 0x4, R10 ;  /* 0x00000004050a7825 */ /* 0x004fcc00078e020a */
[----:B------:R-:W2:Y:S01]  /*0100*/  LDG.E R10, desc[UR4][R10.64] ;  /* 0x000000040a0a7981 */ /* 0x000ea2000c1e1900 */
[----:B---3--:R-:W-:-:S06]  /*0110*/  IMAD.WIDE R8, R5, 0x4, R8 ;  /* 0x0000000405087825 */ /* 0x008fcc00078e0208 */
[----:B------:R-:W3:Y:S01]  /*0120*/  LDG.E R8, desc[UR4][R8.64] ;  /* 0x0000000408087981 */ /* 0x000ee2000c1e1900 */
[----:B0-----:R-:W-:-:S04]  /*0130*/  IMAD.WIDE R2, R5, 0x4, R2 ;  /* 0x0000000405027825 */ /* 0x001fc800078e0202 */
[C---:B----4-:R-:W-:Y:S01]  /*0140*/  FMUL R0, R6.reuse, R6 ;  /* 0x0000000606007220 */ /* 0x050fe20000400000 */
[C---:B------:R-:W-:Y:S01]  /*0150*/  FMUL R15, R6.reuse, 5 ;  /* 0x40a00000060f7820 */ /* 0x040fe20000400000 */
[----:B------:R-:W-:Y:S01]  /*0160*/  FMUL R12, R6, 8 ;  /* 0x41000000060c7820 */ /* 0x000fe20000400000 */
[----:B--2---:R-:W-:-:S04]  /*0170*/  FADD R13, R10, R10 ;  /* 0x0000000a0a0d7221 */ /* 0x004fc80000000000 */
[----:B------:R-:W-:Y:S01]  /*0180*/  FFMA R13, R0, 4, -R13 ;  /* 0x40800000000d7823 */ /* 0x000fe2000000080d */
[C---:B---3--:R-:W-:Y:S01]  /*0190*/  FMUL R4, R8.reuse, R8 ;  /* 0x0000000808047220 */ /* 0x048fe20000400000 */
[C---:B------:R-:W-:Y:S02]  /*01a0*/  FFMA R15, R8.reuse, R15, 2 ;  /* 0x40000000080f7423 */ /* 0x040fe4000000000f */
[----:B------:R-:W-:Y:S02]  /*01b0*/  FFMA R13, R8, R12, R13 ;  /* 0x0000000c080d7223 */ /* 0x000fe4000000000d */
[C---:B------:R-:W-:Y:S02]  /*01c0*/  FFMA R15, R4.reuse, 3, R15 ;  /* 0x40400000040f7823 */ /* 0x040fe4000000000f */
[C---:B------:R-:W-:Y:S02]  /*01d0*/  FFMA R13, R4.reuse, 7, R13 ;  /* 0x40e00000040d7823 */ /* 0x040fe4000000000d */
[----:B------:R-:W-:-:S04]  /*01e0*/  FMUL R15, R4, R15 ;  /* 0x0000000f040f7220 */ /* 0x000fc80000400000 */
[----:B------:R-:W-:-:S04]  /*01f0*/  FFMA R13, R0, R13, R15 ;  /* 0x0000000d000d7223 */ /* 0x000fc8000000000f */
[----:B------:R-:W-:-:S05]  /*0200*/  FADD R13, R13, 1 ;  /* 0x3f8000000d0d7421 */ /* 0x000fca0000000000 */
[----:B------:R-:W-:Y:S01]  /*0210*/  STG.E desc[UR4][R2.64], R13 ;  /* 0x0000000d02007986 */ /* 0x000fe2000c101904 */
[----:B------:R-:W-:Y:S05]  /*0220*/  EXIT ;  /* 0x000000000000794d */ /* 0x000fea0003800000 */
.L_x_0:
[----:B------:R-:W-:-:S00]  /*0230*/  BRA `(.L_x_0) ;  /* 0xfffffffc00fc7947 */ /* 0x000fc0000383ffff */
[----:B------:R-:W-:-:S00]  /*0240*/  NOP ;  /* 0x0000000000007918 */ /* 0x000fc00000000000 */
        /* <DEDUP_REMOVED lines=11> */
.L_x_1:


//--------------------- .nv.shared.reserved.0     --------------------------
	.section	.nv.shared.reserved.0,"aw",@nobits
	.weak		__nv_reservedSMEM_offset_0_alias
	.size		__nv_reservedSMEM_offset_0_alias, 0, 64
	.other		__nv_reservedSMEM_offset_0_alias,@"STO_CUDA_RESERVED_SHARED STV_DEFAULT"
__nv_reservedSMEM_offset_0_alias:
	.zero		0
	.zero		64


//--------------------- .nv.constant0._Z5plot1PKfS0_PfS1_i --------------------------
	.section	.nv.constant0._Z5plot1PKfS0_PfS1_i,"a",@progbits
	.sectionflags	@""
	.align	4
.nv.constant0._Z5plot1PKfS0_PfS1_i:
	.zero		932


//--------------------- SYMBOLS --------------------------

	.type		.nv.reservedSmem.offset0,@object
	.size		.nv.reservedSmem.offset0,0x4
